//
// Generated by NVIDIA NVVM Compiler
//
// Compiler Build ID: CL-36424714
// Cuda compilation tools, release 13.0, V13.0.88
// Based on NVVM 20.0.0
//

.version 9.0
.target sm_100
.address_size 64

	// .globl	_Z6kernelPi
.const .align 4 .b8 constantMem[4];

.visible .entry _Z6kernelPi(
	.param .u64 .ptr .align 1 _Z6kernelPi_param_0
)
{
	.reg .b32 	%r<2>;
	.reg .b64 	%rd<3>;

	ld.param.u64 	%rd1, [_Z6kernelPi_param_0];
	cvta.to.global.u64 	%rd2, %rd1;
	ld.const.u32 	%r1, [constantMem];
	st.global.u32 	[%rd2], %r1;
	ret;

}


// ===== COMPILED SASS (sm_100) =====

	.target	sm_100

	.elftype	@"ET_EXEC"


//--------------------- .note.nv.tkinfo           --------------------------
	.section	.note.nv.tkinfo,"",@"SHT_NOTE"
	.sectionflags	@"SHF_NOTE_NV_TKINFO"
	.tkinfo
        /*0018*/ 	.word	0x00000002
        /*0030*/ 	.string	""
        /*0030*/ 	.string	"ptxas"
        /*0030*/ 	.string	"Cuda compilation tools, release 13.0, V13.0.88"
        /*0030*/ 	.string	"Build cuda_13.0.r13.0/compiler.36424714_0"
        /*0030*/ 	.string	"-arch sm_100 -m 64 "



//--------------------- .note.nv.cuinfo           --------------------------
	.section	.note.nv.cuinfo,"",@"SHT_NOTE"
	.sectionflags	@"SHF_NOTE_NV_CUINFO"
        /*0018*/ 	.short	0x0002
        /*001a*/ 	.short	0x0064
        /*001c*/ 	.short	0x0082
	.zero		2


//--------------------- .nv.info                  --------------------------
	.section	.nv.info,"",@"SHT_CUDA_INFO"
	.align	4


	//----- nvinfo : EIATTR_REGCOUNT
	.align		4
        /*0000*/ 	.byte	0x04, 0x2f
        /*0002*/ 	.short	(.L_2 - .L_1)
	.align		4
.L_1:
        /*0004*/ 	.word	index@(_Z6kernelPi)
        /*0008*/ 	.word	0x00000008


	//----- nvinfo : EIATTR_FRAME_SIZE
	.align		4
.L_2:
        /*000c*/ 	.byte	0x04, 0x11
        /*000e*/ 	.short	(.L_4 - .L_3)
	.align		4
.L_3:
        /*0010*/ 	.word	index@(_Z6kernelPi)
        /*0014*/ 	.word	0x00000000


	//----- nvinfo : EIATTR_MIN_STACK_SIZE
	.align		4
.L_4:
        /*0018*/ 	.byte	0x04, 0x12
        /*001a*/ 	.short	(.L_6 - .L_5)
	.align		4
.L_5:
        /*001c*/ 	.word	index@(_Z6kernelPi)
        /*0020*/ 	.word	0x00000000
.L_6:


//--------------------- .nv.compat                --------------------------
	.section	.nv.compat,"",@"SHT_CUDA_COMPAT_INFO"
	.align	4
        /*0000*/ 	.byte	0x02, 0x09, 0x00, 0x00, 0x02, 0x02, 0x01, 0x00, 0x02, 0x05, 0x05, 0x00, 0x03, 0x07, 0x01, 0x01
        /*0010*/ 	.byte	0x02, 0x03, 0x00, 0x00, 0x02, 0x06, 0x01, 0x00, 0x04, 0x0b, 0x08, 0x00, 0x09, 0x00, 0x00, 0x00
        /*0020*/ 	.byte	0x00, 0x00, 0x00, 0x00


//--------------------- .nv.info._Z6kernelPi      --------------------------
	.section	.nv.info._Z6kernelPi,"",@"SHT_CUDA_INFO"
	.sectionflags	@""
	.align	4


	//----- nvinfo : EIATTR_CUDA_API_VERSION
	.align		4
        /*0000*/ 	.byte	0x04, 0x37
        /*0002*/ 	.short	(.L_8 - .L_7)
.L_7:
        /*0004*/ 	.word	0x00000082


	//----- nvinfo : EIATTR_KPARAM_INFO
	.align		4
.L_8:
        /*0008*/ 	.byte	0x04, 0x17
        /*000a*/ 	.short	(.L_10 - .L_9)
.L_9:
        /*000c*/ 	.word	0x00000000
        /*0010*/ 	.short	0x0000
        /*0012*/ 	.short	0x0000
        /*0014*/ 	.byte	0x00, 0xf5, 0x21, 0x00


	//----- nvinfo : EIATTR_SPARSE_MMA_MASK
	.align		4
.L_10:
        /*0018*/ 	.byte	0x03, 0x50
        /*001a*/ 	.short	0x0000


	//----- nvinfo : EIATTR_MAXREG_COUNT
	.align		4
        /*001c*/ 	.byte	0x03, 0x1b
        /*001e*/ 	.short	0x00ff


	//----- nvinfo : EIATTR_MERCURY_ISA_VERSION
	.align		4
        /*0020*/ 	.byte	0x03, 0x5f
        /*0022*/ 	.short	0x0101


	//----- nvinfo : EIATTR_VRC_CTA_INIT_COUNT
	.align		4
        /*0024*/ 	.byte	0x02, 0x4a
	.zero		1
	.zero		1


	//----- nvinfo : EIATTR_EXIT_INSTR_OFFSETS
	.align		4
        /*0028*/ 	.byte	0x04, 0x1c
        /*002a*/ 	.short	(.L_12 - .L_11)


	//   ....[0]....
.L_11:
        /*002c*/ 	.word	0x00000050


	//----- nvinfo : EIATTR_CBANK_PARAM_SIZE
	.align		4
.L_12:
        /*0030*/ 	.byte	0x03, 0x19
        /*0032*/ 	.short	0x0008


	//----- nvinfo : EIATTR_PARAM_CBANK
	.align		4
        /*0034*/ 	.byte	0x04, 0x0a
        /*0036*/ 	.short	(.L_14 - .L_13)
	.align		4
.L_13:
        /*0038*/ 	.word	index@(.nv.constant0._Z6kernelPi)
        /*003c*/ 	.short	0x0380
        /*003e*/ 	.short	0x0008


	//----- nvinfo : EIATTR_SW_WAR
	.align		4
.L_14:
        /*0040*/ 	.byte	0x04, 0x36
        /*0042*/ 	.short	(.L_16 - .L_15)
.L_15:
        /*0044*/ 	.word	0x00000008
.L_16:


//--------------------- .nv.callgraph             --------------------------
	.section	.nv.callgraph,"",@"SHT_CUDA_CALLGRAPH"
	.align	4
	.sectionentsize	8
	.align		4
        /*0000*/ 	.word	0x00000000
	.align		4
        /*0004*/ 	.word	0xffffffff
	.align		4
        /*0008*/ 	.word	0x00000000
	.align		4
        /*000c*/ 	.word	0xfffffffe
	.align		4
        /*0010*/ 	.word	0x00000000
	.align		4
        /*0014*/ 	.word	0xfffffffd
	.align		4
        /*0018*/ 	.word	0x00000000
	.align		4
        /*001c*/ 	.word	0xfffffffc


//--------------------- .nv.constant3             --------------------------
	.section	.nv.constant3,"a",@progbits
	.align	4
.nv.constant3:
	.type		constantMem,@object
	.size		constantMem,(.L_0 - constantMem)
constantMem:
	.zero		4
.L_0:


//--------------------- .text._Z6kernelPi         --------------------------
	.section	.text._Z6kernelPi,"ax",@progbits
	.align	128
        .global         _Z6kernelPi
        .type           _Z6kernelPi,@function
        .size           _Z6kernelPi,(.L_x_1 - _Z6kernelPi)
        .other          _Z6kernelPi,@"STO_CUDA_ENTRY STV_DEFAULT"
_Z6kernelPi:
.text._Z6kernelPi:
[----:B------:R-:W-:Y:S08]  /*0000*/  LDC R1, c[0x0][0x37c] ;  /* 0x0000df00ff017b82 */ /* 0x000ff00000000800 */
[----:B------:R-:W0:Y:S01]  /*0010*/  LDC R5, c[0x3][RZ] ;  /* 0x00c00000ff057b82 */ /* 0x000e220000000800 */
[----:B------:R-:W0:Y:S07]  /*0020*/  LDCU.64 UR4, c[0x0][0x358] ;  /* 0x00006b00ff0477ac */ /* 0x000e2e0008000a00 */
[----:B------:R-:W0:Y:S02]  /*0030*/  LDC.64 R2, c[0x0][0x380] ;  /* 0x0000e000ff027b82 */ /* 0x000e240000000a00 */
[----:B0-----:R-:W-:Y:S01]  /*0040*/  STG.E desc[UR4][R2.64], R5 ;  /* 0x0000000502007986 */ /* 0x001fe2000c101904 */
[----:B------:R-:W-:Y:S05]  /*0050*/  EXIT ;  /* 0x000000000000794d */ /* 0x000fea0003800000 */
.L_x_0:
[----:B------:R-:W-:-:S00]  /*0060*/  BRA `(.L_x_0) ;  /* 0xfffffffc00fc7947 */ /* 0x000fc0000383ffff */
[----:B------:R-:W-:-:S00]  /*0070*/  NOP ;  /* 0x0000000000007918 */ /* 0x000fc00000000000 */
        /* <DEDUP_REMOVED lines=8> */
.L_x_1:


//--------------------- .nv.shared.reserved.0     --------------------------
	.section	.nv.shared.reserved.0,"aw",@nobits
	.weak		__nv_reservedSMEM_offset_0_alias
	.size		__nv_reservedSMEM_offset_0_alias, 0, 64
	.other		__nv_reservedSMEM_offset_0_alias,@"STO_CUDA_RESERVED_SHARED STV_DEFAULT"
__nv_reservedSMEM_offset_0_alias:
	.zero		0
	.zero		64


//--------------------- .nv.constant0._Z6kernelPi --------------------------
	.section	.nv.constant0._Z6kernelPi,"a",@progbits
	.sectionflags	@""
	.align	4
.nv.constant0._Z6kernelPi:
	.zero		904


//--------------------- SYMBOLS --------------------------

	.type		.nv.reservedSmem.offset0,@object
	.size		.nv.reservedSmem.offset0,0x4
